	.headerflags	@"EF_CUDA_TEXMODE_UNIFIED EF_CUDA_64BIT_ADDRESS EF_CUDA_ACCELERATORS EF_CUDA_SM90 EF_CUDA_VIRTUAL_SM(EF_CUDA_SM90)"
	.elftype	@"ET_EXEC"


//--------------------- .nv.info                  --------------------------
	.section	.nv.info,"",@"SHT_CUDA_INFO"
	.align	4


	//----- nvinfo : EIATTR_REGCOUNT
	.align		4
        /*0000*/ 	.byte	0x04, 0x2f
        /*0002*/ 	.short	(.L_1 - .L_0)
	.align		4
.L_0:
        /*0004*/ 	.word	index@(triton_poi_fused_add_convolution_2)
        /*0008*/ 	.word	0x0000000e


	//----- nvinfo : EIATTR_MIN_STACK_SIZE
	.align		4
.L_1:
        /*000c*/ 	.byte	0x04, 0x12
        /*000e*/ 	.short	(.L_3 - .L_2)
	.align		4
.L_2:
        /*0010*/ 	.word	index@(triton_poi_fused_add_convolution_2)
        /*0014*/ 	.word	0x00000000


	//----- nvinfo : EIATTR_FRAME_SIZE
	.align		4
.L_3:
        /*0018*/ 	.byte	0x04, 0x11
        /*001a*/ 	.short	(.L_5 - .L_4)
	.align		4
.L_4:
        /*001c*/ 	.word	index@(triton_poi_fused_add_convolution_2)
        /*0020*/ 	.word	0x00000000


	//----- nvinfo : EIATTR_MIN_STACK_SIZE
	.align		4
.L_5:
        /*0024*/ 	.byte	0x04, 0x12
        /*0026*/ 	.short	(.L_7 - .L_6)
	.align		4
.L_6:
        /*0028*/ 	.word	index@(triton_poi_fused_add_convolution_2)
        /*002c*/ 	.word	0x00000000
.L_7:


//--------------------- .nv.info.triton_poi_fused_add_convolution_2 --------------------------
	.section	.nv.info.triton_poi_fused_add_convolution_2,"",@"SHT_CUDA_INFO"
	.sectionflags	@""
	.align	4


	//----- nvinfo : EIATTR_CUDA_API_VERSION
	.align		4
        /*0000*/ 	.byte	0x04, 0x37
        /*0002*/ 	.short	(.L_9 - .L_8)
.L_8:
        /*0004*/ 	.word	0x0000007c


	//----- nvinfo : EIATTR_KPARAM_INFO
	.align		4
.L_9:
        /*0008*/ 	.byte	0x04, 0x17
        /*000a*/ 	.short	(.L_11 - .L_10)
.L_10:
        /*000c*/ 	.word	0x00000000
        /*0010*/ 	.short	0x0003
        /*0012*/ 	.short	0x0018
        /*0014*/ 	.byte	0x00, 0xf0, 0x11, 0x00


	//----- nvinfo : EIATTR_KPARAM_INFO
	.align		4
.L_11:
        /*0018*/ 	.byte	0x04, 0x17
        /*001a*/ 	.short	(.L_13 - .L_12)
.L_12:
        /*001c*/ 	.word	0x00000000
        /*0020*/ 	.short	0x0002
        /*0022*/ 	.short	0x0010
        /*0024*/ 	.byte	0x00, 0xf4, 0x21, 0x00


	//----- nvinfo : EIATTR_KPARAM_INFO
	.align		4
.L_13:
        /*0028*/ 	.byte	0x04, 0x17
        /*002a*/ 	.short	(.L_15 - .L_14)
.L_14:
        /*002c*/ 	.word	0x00000000
        /*0030*/ 	.short	0x0001
        /*0032*/ 	.short	0x0008
        /*0034*/ 	.byte	0x00, 0xf4, 0x21, 0x00


	//----- nvinfo : EIATTR_KPARAM_INFO
	.align		4
.L_15:
        /*0038*/ 	.byte	0x04, 0x17
        /*003a*/ 	.short	(.L_17 - .L_16)
.L_16:
        /*003c*/ 	.word	0x00000000
        /*0040*/ 	.short	0x0000
        /*0042*/ 	.short	0x0000
        /*0044*/ 	.byte	0x00, 0xf4, 0x21, 0x00


	//----- nvinfo : EIATTR_SPARSE_MMA_MASK
	.align		4
.L_17:
        /*0048*/ 	.byte	0x03, 0x50
        /*004a*/ 	.short	0x0000


	//----- nvinfo : EIATTR_MAXREG_COUNT
	.align		4
        /*004c*/ 	.byte	0x03, 0x1b
        /*004e*/ 	.short	0x00ff


	//----- nvinfo : EIATTR_EXIT_INSTR_OFFSETS
	.align		4
        /*0050*/ 	.byte	0x04, 0x1c
        /*0052*/ 	.short	(.L_19 - .L_18)


	//   ....[0]....
.L_18:
        /*0054*/ 	.word	0x000001c0


	//----- nvinfo : EIATTR_REQNTID
	.align		4
.L_19:
        /*0058*/ 	.byte	0x04, 0x10
        /*005a*/ 	.short	(.L_21 - .L_20)
.L_20:
        /*005c*/ 	.word	0x00000100
        /*0060*/ 	.word	0x00000001
        /*0064*/ 	.word	0x00000001


	//----- nvinfo : EIATTR_CBANK_PARAM_SIZE
	.align		4
.L_21:
        /*0068*/ 	.byte	0x03, 0x19
        /*006a*/ 	.short	0x001c


	//----- nvinfo : EIATTR_PARAM_CBANK
	.align		4
        /*006c*/ 	.byte	0x04, 0x0a
        /*006e*/ 	.short	(.L_23 - .L_22)
	.align		4
.L_22:
        /*0070*/ 	.word	index@(.nv.constant0.triton_poi_fused_add_convolution_2)
        /*0074*/ 	.short	0x0210
        /*0076*/ 	.short	0x001c


	//----- nvinfo : EIATTR_SW_WAR
	.align		4
.L_23:
        /*0078*/ 	.byte	0x04, 0x36
        /*007a*/ 	.short	(.L_25 - .L_24)
.L_24:
        /*007c*/ 	.word	0x00000008
.L_25:


//--------------------- .nv.callgraph             --------------------------
	.section	.nv.callgraph,"",@"SHT_CUDA_CALLGRAPH"
	.align	4
	.sectionentsize	8
	.align		4
        /*0000*/ 	.word	0x00000000
	.align		4
        /*0004*/ 	.word	0xffffffff
	.align		4
        /*0008*/ 	.word	0x00000000
	.align		4
        /*000c*/ 	.word	0xfffffffe
	.align		4
        /*0010*/ 	.word	0x00000000
	.align		4
        /*0014*/ 	.word	0xfffffffd
	.align		4
        /*0018*/ 	.word	0x00000000
	.align		4
        /*001c*/ 	.word	0xfffffffc


//--------------------- .text.triton_poi_fused_add_convolution_2 --------------------------
	.section	.text.triton_poi_fused_add_convolution_2,"ax",@progbits
	.align	128
        .global         triton_poi_fused_add_convolution_2
        .type           triton_poi_fused_add_convolution_2,@function
        .size           triton_poi_fused_add_convolution_2,(.L_x_1 - triton_poi_fused_add_convolution_2)
        .other          triton_poi_fused_add_convolution_2,@"STO_CUDA_ENTRY STV_DEFAULT"
triton_poi_fused_add_convolution_2:
.text.triton_poi_fused_add_convolution_2:
[----:B------:R-:W-:Y:S01]  /*0000*/  LDC R1, c[0x0][0x28] ;  /* 0x00000a00ff017b82 */ /* 0x000fe20000000800 */
[----:B------:R-:W1:Y:S07]  /*0010*/  S2R R0, SR_TID.X ;  /* 0x0000000000007919 */ /* 0x000e6e0000002100 */
[----:B------:R-:W2:Y:S01]  /*0020*/  LDC.64 R6, c[0x0][0x220] ;  /* 0x00008800ff067b82 */ /* 0x000ea20000000a00 */
[----:B------:R-:W-:Y:S01]  /*0030*/  ULDC.64 UR4, c[0x0][0x208] ;  /* 0x0000820000047ab9 */ /* 0x000fe20000000a00 */
[----:B------:R-:W3:Y:S06]  /*0040*/  S2R R9, SR_CTAID.X ;  /* 0x0000000000097919 */ /* 0x000eec0000002500 */
[----:B------:R-:W4:Y:S08]  /*0050*/  LDC.64 R4, c[0x0][0x210] ;  /* 0x00008400ff047b82 */ /* 0x000f300000000a00 */
[----:B------:R-:W5:Y:S01]  /*0060*/  LDC.64 R2, c[0x0][0x218] ;  /* 0x00008600ff027b82 */ /* 0x000f620000000a00 */
[----:B-1----:R-:W-:-:S02]  /*0070*/  SHF.L.U32 R0, R0, 0x1, RZ ;  /* 0x0000000100007819 */ /* 0x002fc400000006ff */
[----:B---3--:R-:W-:Y:S02]  /*0080*/  SHF.R.S32.HI R8, RZ, 0x16, R9 ;  /* 0x00000016ff087819 */ /* 0x008fe40000011409 */
[----:B------:R-:W-:Y:S02]  /*0090*/  LOP3.LUT R0, R0, 0x1fe, RZ, 0xc0, !PT ;  /* 0x000001fe00007812 */ /* 0x000fe400078ec0ff */
[----:B------:R-:W-:Y:S02]  /*00a0*/  SGXT R8, R8, 0x1 ;  /* 0x000000010808781a */ /* 0x000fe40000000200 */
[----:B------:R-:W-:-:S04]  /*00b0*/  LEA R9, R9, R0, 0x9 ;  /* 0x0000000009097211 */ /* 0x000fc800078e48ff */
[----:B------:R-:W-:Y:S01]  /*00c0*/  LEA.HI R8, R8, R9, RZ, 0xc ;  /* 0x0000000908087211 */ /* 0x000fe200078f60ff */
[----:B----4-:R-:W-:-:S03]  /*00d0*/  IMAD.WIDE R4, R9, 0x4, R4 ;  /* 0x0000000409047825 */ /* 0x010fc600078e0204 */
[----:B------:R-:W-:Y:S01]  /*00e0*/  SHF.R.S32.HI R8, RZ, 0xc, R8 ;  /* 0x0000000cff087819 */ /* 0x000fe20000011408 */
[----:B-----5:R-:W-:-:S03]  /*00f0*/  IMAD.WIDE R2, R9, 0x4, R2 ;  /* 0x0000000409027825 */ /* 0x020fc600078e0202 */
[----:B------:R-:W-:-:S03]  /*0100*/  LEA.HI R0, R8, R8, RZ, 0x6 ;  /* 0x0000000808007211 */ /* 0x000fc600078f30ff */
[----:B------:R-:W3:Y:S01]  /*0110*/  LDG.E.64 R2, desc[UR4][R2.64] ;  /* 0x0000000402027981 */ /* 0x000ee2000c1e1b00 */
[----:B------:R-:W-:-:S04]  /*0120*/  LOP3.LUT R11, R0, 0xffffffc0, RZ, 0xc0, !PT ;  /* 0xffffffc0000b7812 */ /* 0x000fc800078ec0ff */
[----:B------:R-:W-:Y:S02]  /*0130*/  IADD3 R11, R8, -R11, RZ ;  /* 0x8000000b080b7210 */ /* 0x000fe40007ffe0ff */
[----:B------:R-:W4:Y:S03]  /*0140*/  LDG.E.64 R8, desc[UR4][R4.64] ;  /* 0x0000000404087981 */ /* 0x000f26000c1e1b00 */
[----:B--2---:R-:W-:-:S06]  /*0150*/  IMAD.WIDE R6, R11, 0x4, R6 ;  /* 0x000000040b067825 */ /* 0x004fcc00078e0206 */
[----:B------:R-:W4:Y:S02]  /*0160*/  LDG.E.EL R6, desc[UR4][R6.64] ;  /* 0x0000000406067981 */ /* 0x000f24000c2e1900 */
[--C-:B----4-:R-:W-:Y:S01]  /*0170*/  FADD R11, R8, R6.reuse ;  /* 0x00000006080b7221 */ /* 0x110fe20000000000 */
[----:B------:R-:W-:-:S03]  /*0180*/  FADD R0, R9, R6 ;  /* 0x0000000609007221 */ /* 0x000fc60000000000 */
[----:B---3--:R-:W-:Y:S01]  /*0190*/  FADD R8, R2, R11 ;  /* 0x0000000b02087221 */ /* 0x008fe20000000000 */
[----:B------:R-:W-:-:S05]  /*01a0*/  FADD R9, R3, R0 ;  /* 0x0000000003097221 */ /* 0x000fca0000000000 */
[----:B------:R-:W-:Y:S01]  /*01b0*/  STG.E.64 desc[UR4][R4.64], R8 ;  /* 0x0000000804007986 */ /* 0x000fe2000c101b04 */
[----:B------:R-:W-:Y:S05]  /*01c0*/  EXIT ;  /* 0x000000000000794d */ /* 0x000fea0003800000 */
.L_x_0:
[----:B------:R-:W-:-:S00]  /*01d0*/  BRA `(.L_x_0) ;  /* 0xfffffffc00fc7947 */ /* 0x000fc0000383ffff */
[----:B------:R-:W-:-:S00]  /*01e0*/  NOP ;  /* 0x0000000000007918 */ /* 0x000fc00000000000 */
        /* <DEDUP_REMOVED lines=9> */
.L_x_1:


//--------------------- .nv.constant0.triton_poi_fused_add_convolution_2 --------------------------
	.section	.nv.constant0.triton_poi_fused_add_convolution_2,"a",@progbits
	.sectionflags	@""
	.align	4
.nv.constant0.triton_poi_fused_add_convolution_2:
	.zero		556
